	.headerflags	@"EF_CUDA_TEXMODE_UNIFIED EF_CUDA_64BIT_ADDRESS EF_CUDA_SM86 EF_CUDA_VIRTUAL_SM(EF_CUDA_SM86)"
	.elftype	@"ET_EXEC"


//--------------------- .nv.info                  --------------------------
	.section	.nv.info,"",@"SHT_CUDA_INFO"
	.align	4


	//----- nvinfo : EIATTR_REGCOUNT
	.align		4
        /*0000*/ 	.byte	0x04, 0x2f
        /*0002*/ 	.short	(.L_1 - .L_0)
	.align		4
.L_0:
        /*0004*/ 	.word	index@(triton_poi_fused__to_copy_9)
        /*0008*/ 	.word	0x00000008


	//----- nvinfo : EIATTR_MIN_STACK_SIZE
	.align		4
.L_1:
        /*000c*/ 	.byte	0x04, 0x12
        /*000e*/ 	.short	(.L_3 - .L_2)
	.align		4
.L_2:
        /*0010*/ 	.word	index@(triton_poi_fused__to_copy_9)
        /*0014*/ 	.word	0x00000000


	//----- nvinfo : EIATTR_FRAME_SIZE
	.align		4
.L_3:
        /*0018*/ 	.byte	0x04, 0x11
        /*001a*/ 	.short	(.L_5 - .L_4)
	.align		4
.L_4:
        /*001c*/ 	.word	index@(triton_poi_fused__to_copy_9)
        /*0020*/ 	.word	0x00000000


	//----- nvinfo : EIATTR_MIN_STACK_SIZE
	.align		4
.L_5:
        /*0024*/ 	.byte	0x04, 0x12
        /*0026*/ 	.short	(.L_7 - .L_6)
	.align		4
.L_6:
        /*0028*/ 	.word	index@(triton_poi_fused__to_copy_9)
        /*002c*/ 	.word	0x00000000
.L_7:


//--------------------- .nv.info.triton_poi_fused__to_copy_9 --------------------------
	.section	.nv.info.triton_poi_fused__to_copy_9,"",@"SHT_CUDA_INFO"
	.sectionflags	@""
	.align	4


	//----- nvinfo : EIATTR_CUDA_API_VERSION
	.align		4
        /*0000*/ 	.byte	0x04, 0x37
        /*0002*/ 	.short	(.L_9 - .L_8)
.L_8:
        /*0004*/ 	.word	0x0000007c


	//----- nvinfo : EIATTR_SW2861232_WAR
	.align		4
.L_9:
        /*0008*/ 	.byte	0x01, 0x35
	.zero		2


	//----- nvinfo : EIATTR_PARAM_CBANK
	.align		4
        /*000c*/ 	.byte	0x04, 0x0a
        /*000e*/ 	.short	(.L_11 - .L_10)
	.align		4
.L_10:
        /*0010*/ 	.word	index@(.nv.constant0.triton_poi_fused__to_copy_9)
        /*0014*/ 	.short	0x0160
        /*0016*/ 	.short	0x0020


	//----- nvinfo : EIATTR_CBANK_PARAM_SIZE
	.align		4
.L_11:
        /*0018*/ 	.byte	0x03, 0x19
        /*001a*/ 	.short	0x0020


	//----- nvinfo : EIATTR_KPARAM_INFO
	.align		4
        /*001c*/ 	.byte	0x04, 0x17
        /*001e*/ 	.short	(.L_13 - .L_12)
.L_12:
        /*0020*/ 	.word	0x00000000
        /*0024*/ 	.short	0x0003
        /*0026*/ 	.short	0x0018
        /*0028*/ 	.byte	0x00, 0xf4, 0x21, 0x00


	//----- nvinfo : EIATTR_KPARAM_INFO
	.align		4
.L_13:
        /*002c*/ 	.byte	0x04, 0x17
        /*002e*/ 	.short	(.L_15 - .L_14)
.L_14:
        /*0030*/ 	.word	0x00000000
        /*0034*/ 	.short	0x0002
        /*0036*/ 	.short	0x0010
        /*0038*/ 	.byte	0x00, 0xf0, 0x11, 0x00


	//----- nvinfo : EIATTR_KPARAM_INFO
	.align		4
.L_15:
        /*003c*/ 	.byte	0x04, 0x17
        /*003e*/ 	.short	(.L_17 - .L_16)
.L_16:
        /*0040*/ 	.word	0x00000000
        /*0044*/ 	.short	0x0001
        /*0046*/ 	.short	0x0008
        /*0048*/ 	.byte	0x00, 0xf4, 0x21, 0x00


	//----- nvinfo : EIATTR_KPARAM_INFO
	.align		4
.L_17:
        /*004c*/ 	.byte	0x04, 0x17
        /*004e*/ 	.short	(.L_19 - .L_18)
.L_18:
        /*0050*/ 	.word	0x00000000
        /*0054*/ 	.short	0x0000
        /*0056*/ 	.short	0x0000
        /*0058*/ 	.byte	0x00, 0xf4, 0x21, 0x00


	//----- nvinfo : EIATTR_MAXREG_COUNT
	.align		4
.L_19:
        /*005c*/ 	.byte	0x03, 0x1b
        /*005e*/ 	.short	0x00ff


	//----- nvinfo : EIATTR_EXIT_INSTR_OFFSETS
	.align		4
        /*0060*/ 	.byte	0x04, 0x1c
        /*0062*/ 	.short	(.L_21 - .L_20)


	//   ....[0]....
.L_20:
        /*0064*/ 	.word	0x000000f0


	//   ....[1]....
        /*0068*/ 	.word	0x00000130


	//----- nvinfo : EIATTR_REQNTID
	.align		4
.L_21:
        /*006c*/ 	.byte	0x04, 0x10
        /*006e*/ 	.short	(.L_23 - .L_22)
.L_22:
        /*0070*/ 	.word	0x00000080
        /*0074*/ 	.word	0x00000001
        /*0078*/ 	.word	0x00000001


	//----- nvinfo : EIATTR_CRS_STACK_SIZE
	.align		4
.L_23:
        /*007c*/ 	.byte	0x04, 0x1e
        /*007e*/ 	.short	(.L_25 - .L_24)
.L_24:
        /*0080*/ 	.word	0x00000000
.L_25:


//--------------------- .nv.callgraph             --------------------------
	.section	.nv.callgraph,"",@"SHT_CUDA_CALLGRAPH"
	.align	4
	.sectionentsize	8
	.align		4
        /*0000*/ 	.word	0x00000000
	.align		4
        /*0004*/ 	.word	0xffffffff
	.align		4
        /*0008*/ 	.word	0x00000000
	.align		4
        /*000c*/ 	.word	0xfffffffe
	.align		4
        /*0010*/ 	.word	0x00000000
	.align		4
        /*0014*/ 	.word	0xfffffffd
	.align		4
        /*0018*/ 	.word	0x00000000
	.align		4
        /*001c*/ 	.word	0xfffffffc


//--------------------- .nv.rel.action            --------------------------
	.section	.nv.rel.action,"",@"SHT_CUDA_RELOCINFO"
	.align	8
	.sectionentsize	8
        /*0000*/ 	.byte	0x73, 0x00, 0x00, 0x00, 0x00, 0x00, 0x00, 0x00, 0x00, 0x00, 0x00, 0x11, 0x25, 0x00, 0x05, 0x36


//--------------------- .nv.constant0.triton_poi_fused__to_copy_9 --------------------------
	.section	.nv.constant0.triton_poi_fused__to_copy_9,"a",@progbits
	.sectionflags	@""
	.align	4
.nv.constant0.triton_poi_fused__to_copy_9:
	.zero		384


//--------------------- .text.triton_poi_fused__to_copy_9 --------------------------
	.section	.text.triton_poi_fused__to_copy_9,"ax",@progbits
	.sectioninfo	@"SHI_REGISTERS=8"
	.align	128
        .global         triton_poi_fused__to_copy_9
        .type           triton_poi_fused__to_copy_9,@function
        .size           triton_poi_fused__to_copy_9,(.L_x_3 - triton_poi_fused__to_copy_9)
        .other          triton_poi_fused__to_copy_9,@"STO_CUDA_ENTRY STV_DEFAULT"
triton_poi_fused__to_copy_9:
.text.triton_poi_fused__to_copy_9:
[----:B------:R-:W-:Y:S02]  /*0000*/  IMAD.MOV.U32 R1, RZ, RZ, c[0x0][0x28] ;  /* 0x00000a00ff017624 */ /* 0x000fe400078e00ff */
[----:B------:R-:W0:Y:S01]  /*0010*/  S2R R0, SR_TID.X ;  /* 0x0000000000007919 */ /* 0x000e220000002100 */
[----:B------:R-:W-:Y:S01]  /*0020*/  ULDC.64 UR4, c[0x0][0x118] ;  /* 0x0000460000047ab9 */ /* 0x000fe20000000a00 */
[----:B------:R-:W-:Y:S01]  /*0030*/  BSSY B0, `(.L_x_0) ;  /* 0x000000b000007945 */ /* 0x000fe20003800000 */
[----:B------:R-:W-:Y:S01]  /*0040*/  IMAD.MOV.U32 R5, RZ, RZ, 0x2 ;  /* 0x00000002ff057424 */ /* 0x000fe200078e00ff */
[----:B------:R-:W1:Y:S01]  /*0050*/  S2R R3, SR_CTAID.X ;  /* 0x0000000000037919 */ /* 0x000e620000002500 */
[----:B------:R-:W-:Y:S02]  /*0060*/  MOV R2, RZ ;  /* 0x000000ff00027202 */ /* 0x000fe40000000f00 */
[----:B0-----:R-:W-:-:S04]  /*0070*/  LOP3.LUT R0, R0, 0x7f, RZ, 0xc0, !PT ;  /* 0x0000007f00007812 */ /* 0x001fc800078ec0ff */
[----:B-1----:R-:W-:-:S04]  /*0080*/  LEA R0, R3, R0, 0x7 ;  /* 0x0000000003007211 */ /* 0x002fc800078e38ff */
[----:B------:R-:W-:-:S13]  /*0090*/  ISETP.GE.AND P0, PT, R0, 0x900, PT ;  /* 0x000009000000780c */ /* 0x000fda0003f06270 */
[----:B------:R-:W-:Y:S05]  /*00a0*/  @P0 BRA `(.L_x_1) ;  /* 0x0000003000000947 */ /* 0x000fea0003800000 */
[----:B------:R-:W-:-:S04]  /*00b0*/  IMAD.MOV.U32 R3, RZ, RZ, 0x4 ;  /* 0x00000004ff037424 */ /* 0x000fc800078e00ff */
[----:B------:R-:W-:-:S06]  /*00c0*/  IMAD.WIDE R2, R0, R3, c[0x0][0x160] ;  /* 0x0000580000027625 */ /* 0x000fcc00078e0203 */
[----:B------:R0:W5:Y:S02]  /*00d0*/  LDG.E R2, [R2.64] ;  /* 0x0000000402027981 */ /* 0x000164000c1e1900 */
.L_x_1:
[----:B------:R-:W-:Y:S05]  /*00e0*/  BSYNC B0 ;  /* 0x0000000000007941 */ /* 0x000fea0003800000 */
.L_x_0:
[----:B------:R-:W-:Y:S05]  /*00f0*/  @P0 EXIT ;  /* 0x000000000000094d */ /* 0x000fea0003800000 */
[----:B-----5:R-:W-:Y:S01]  /*0100*/  F2FP.BF16.PACK_AB R4, RZ, R2 ;  /* 0x00000002ff04723e */ /* 0x020fe200000010ff */
[----:B0-----:R-:W-:-:S05]  /*0110*/  IMAD.WIDE R2, R0, R5, c[0x0][0x168] ;  /* 0x00005a0000027625 */ /* 0x001fca00078e0205 */
[----:B------:R-:W-:Y:S01]  /*0120*/  STG.E.U16 [R2.64], R4 ;  /* 0x0000000402007986 */ /* 0x000fe2000c101504 */
[----:B------:R-:W-:Y:S05]  /*0130*/  EXIT ;  /* 0x000000000000794d */ /* 0x000fea0003800000 */
.L_x_2:
[----:B------:R-:W-:-:S00]  /*0140*/  BRA `(.L_x_2) ;  /* 0xfffffff000007947 */ /* 0x000fc0000383ffff */
[----:B------:R-:W-:-:S00]  /*0150*/  NOP ;  /* 0x0000000000007918 */ /* 0x000fc00000000000 */
        /* <DEDUP_REMOVED lines=10> */
.L_x_3:
